//
// Generated by NVIDIA NVVM Compiler
//
// Compiler Build ID: CL-36424714
// Cuda compilation tools, release 13.0, V13.0.88
// Based on NVVM 20.0.0
//

.version 9.0
.target sm_100
.address_size 64

	// .globl	_Z8gpu_gateI13hadamard_implEvllPd

.visible .entry _Z8gpu_gateI13hadamard_implEvllPd(
	.param .u64 _Z8gpu_gateI13hadamard_implEvllPd_param_0,
	.param .u64 _Z8gpu_gateI13hadamard_implEvllPd_param_1,
	.param .u64 .ptr .align 1 _Z8gpu_gateI13hadamard_implEvllPd_param_2
)
{
	.reg .b32 	%r<6>;
	.reg .b64 	%rd<18>;
	.reg .b64 	%fd<7>;

	ld.param.u32 	%r1, [_Z8gpu_gateI13hadamard_implEvllPd_param_1];
	ld.param.u64 	%rd1, [_Z8gpu_gateI13hadamard_implEvllPd_param_2];
	cvta.to.global.u64 	%rd2, %rd1;
	mov.u32 	%r2, %tid.x;
	mov.u32 	%r3, %ctaid.x;
	mov.u32 	%r4, %ntid.x;
	mad.lo.s32 	%r5, %r3, %r4, %r2;
	cvt.u64.u32 	%rd3, %r5;
	mov.b64 	%rd4, -1;
	shl.b64 	%rd5, %rd4, %r1;
	not.b64 	%rd6, %rd5;
	and.b64  	%rd7, %rd6, %rd3;
	and.b64  	%rd8, %rd5, %rd3;
	shl.b64 	%rd9, %rd8, 1;
	or.b64  	%rd10, %rd9, %rd7;
	mov.b64 	%rd11, 1;
	shl.b64 	%rd12, %rd11, %r1;
	or.b64  	%rd13, %rd10, %rd12;
	shl.b64 	%rd14, %rd10, 3;
	add.s64 	%rd15, %rd2, %rd14;
	ld.global.f64 	%fd1, [%rd15];
	shl.b64 	%rd16, %rd13, 3;
	add.s64 	%rd17, %rd2, %rd16;
	ld.global.f64 	%fd2, [%rd17];
	add.f64 	%fd3, %fd1, %fd2;
	mul.f64 	%fd4, %fd3, 0d3FE6A09E667F3BCC;
	st.global.f64 	[%rd15], %fd4;
	sub.f64 	%fd5, %fd1, %fd2;
	mul.f64 	%fd6, %fd5, 0d3FE6A09E667F3BCC;
	st.global.f64 	[%rd17], %fd6;
	ret;

}


// ===== COMPILED SASS (sm_100) =====

	.target	sm_100

	.elftype	@"ET_EXEC"


//--------------------- .note.nv.tkinfo           --------------------------
	.section	.note.nv.tkinfo,"",@"SHT_NOTE"
	.sectionflags	@"SHF_NOTE_NV_TKINFO"
	.tkinfo
        /*0018*/ 	.word	0x00000002
        /*0030*/ 	.string	""
        /*0030*/ 	.string	"ptxas"
        /*0030*/ 	.string	"Cuda compilation tools, release 13.0, V13.0.88"
        /*0030*/ 	.string	"Build cuda_13.0.r13.0/compiler.36424714_0"
        /*0030*/ 	.string	"-arch sm_100 -m 64 "



//--------------------- .note.nv.cuinfo           --------------------------
	.section	.note.nv.cuinfo,"",@"SHT_NOTE"
	.sectionflags	@"SHF_NOTE_NV_CUINFO"
        /*0018*/ 	.short	0x0002
        /*001a*/ 	.short	0x0064
        /*001c*/ 	.short	0x0082
	.zero		2


//--------------------- .nv.info                  --------------------------
	.section	.nv.info,"",@"SHT_CUDA_INFO"
	.align	4


	//----- nvinfo : EIATTR_REGCOUNT
	.align		4
        /*0000*/ 	.byte	0x04, 0x2f
        /*0002*/ 	.short	(.L_1 - .L_0)
	.align		4
.L_0:
        /*0004*/ 	.word	index@(_Z8gpu_gateI13hadamard_implEvllPd)
        /*0008*/ 	.word	0x0000000e


	//----- nvinfo : EIATTR_FRAME_SIZE
	.align		4
.L_1:
        /*000c*/ 	.byte	0x04, 0x11
        /*000e*/ 	.short	(.L_3 - .L_2)
	.align		4
.L_2:
        /*0010*/ 	.word	index@(_Z8gpu_gateI13hadamard_implEvllPd)
        /*0014*/ 	.word	0x00000000


	//----- nvinfo : EIATTR_MIN_STACK_SIZE
	.align		4
.L_3:
        /*0018*/ 	.byte	0x04, 0x12
        /*001a*/ 	.short	(.L_5 - .L_4)
	.align		4
.L_4:
        /*001c*/ 	.word	index@(_Z8gpu_gateI13hadamard_implEvllPd)
        /*0020*/ 	.word	0x00000000
.L_5:


//--------------------- .nv.compat                --------------------------
	.section	.nv.compat,"",@"SHT_CUDA_COMPAT_INFO"
	.align	4
        /*0000*/ 	.byte	0x02, 0x09, 0x00, 0x00, 0x02, 0x02, 0x01, 0x00, 0x02, 0x05, 0x05, 0x00, 0x03, 0x07, 0x01, 0x01
        /*0010*/ 	.byte	0x02, 0x03, 0x00, 0x00, 0x02, 0x06, 0x01, 0x00, 0x04, 0x0b, 0x08, 0x00, 0x01, 0x00, 0x00, 0x00
        /*0020*/ 	.byte	0x00, 0x00, 0x00, 0x00


//--------------------- .nv.info._Z8gpu_gateI13hadamard_implEvllPd --------------------------
	.section	.nv.info._Z8gpu_gateI13hadamard_implEvllPd,"",@"SHT_CUDA_INFO"
	.sectionflags	@""
	.align	4


	//----- nvinfo : EIATTR_CUDA_API_VERSION
	.align		4
        /*0000*/ 	.byte	0x04, 0x37
        /*0002*/ 	.short	(.L_7 - .L_6)
.L_6:
        /*0004*/ 	.word	0x00000082


	//----- nvinfo : EIATTR_KPARAM_INFO
	.align		4
.L_7:
        /*0008*/ 	.byte	0x04, 0x17
        /*000a*/ 	.short	(.L_9 - .L_8)
.L_8:
        /*000c*/ 	.word	0x00000000
        /*0010*/ 	.short	0x0002
        /*0012*/ 	.short	0x0010
        /*0014*/ 	.byte	0x00, 0xf5, 0x21, 0x00


	//----- nvinfo : EIATTR_KPARAM_INFO
	.align		4
.L_9:
        /*0018*/ 	.byte	0x04, 0x17
        /*001a*/ 	.short	(.L_11 - .L_10)
.L_10:
        /*001c*/ 	.word	0x00000000
        /*0020*/ 	.short	0x0001
        /*0022*/ 	.short	0x0008
        /*0024*/ 	.byte	0x00, 0xf0, 0x21, 0x00


	//----- nvinfo : EIATTR_KPARAM_INFO
	.align		4
.L_11:
        /*0028*/ 	.byte	0x04, 0x17
        /*002a*/ 	.short	(.L_13 - .L_12)
.L_12:
        /*002c*/ 	.word	0x00000000
        /*0030*/ 	.short	0x0000
        /*0032*/ 	.short	0x0000
        /*0034*/ 	.byte	0x00, 0xf0, 0x21, 0x00


	//----- nvinfo : EIATTR_SPARSE_MMA_MASK
	.align		4
.L_13:
        /*0038*/ 	.byte	0x03, 0x50
        /*003a*/ 	.short	0x0000


	//----- nvinfo : EIATTR_MAXREG_COUNT
	.align		4
        /*003c*/ 	.byte	0x03, 0x1b
        /*003e*/ 	.short	0x00ff


	//----- nvinfo : EIATTR_MERCURY_ISA_VERSION
	.align		4
        /*0040*/ 	.byte	0x03, 0x5f
        /*0042*/ 	.short	0x0101


	//----- nvinfo : EIATTR_VRC_CTA_INIT_COUNT
	.align		4
        /*0044*/ 	.byte	0x02, 0x4a
	.zero		1
	.zero		1


	//----- nvinfo : EIATTR_EXIT_INSTR_OFFSETS
	.align		4
        /*0048*/ 	.byte	0x04, 0x1c
        /*004a*/ 	.short	(.L_15 - .L_14)


	//   ....[0]....
.L_14:
        /*004c*/ 	.word	0x00000210


	//----- nvinfo : EIATTR_CBANK_PARAM_SIZE
	.align		4
.L_15:
        /*0050*/ 	.byte	0x03, 0x19
        /*0052*/ 	.short	0x0018


	//----- nvinfo : EIATTR_PARAM_CBANK
	.align		4
        /*0054*/ 	.byte	0x04, 0x0a
        /*0056*/ 	.short	(.L_17 - .L_16)
	.align		4
.L_16:
        /*0058*/ 	.word	index@(.nv.constant0._Z8gpu_gateI13hadamard_implEvllPd)
        /*005c*/ 	.short	0x0380
        /*005e*/ 	.short	0x0018


	//----- nvinfo : EIATTR_SW_WAR
	.align		4
.L_17:
        /*0060*/ 	.byte	0x04, 0x36
        /*0062*/ 	.short	(.L_19 - .L_18)
.L_18:
        /*0064*/ 	.word	0x00000008
.L_19:


//--------------------- .nv.callgraph             --------------------------
	.section	.nv.callgraph,"",@"SHT_CUDA_CALLGRAPH"
	.align	4
	.sectionentsize	8
	.align		4
        /*0000*/ 	.word	0x00000000
	.align		4
        /*0004*/ 	.word	0xffffffff
	.align		4
        /*0008*/ 	.word	0x00000000
	.align		4
        /*000c*/ 	.word	0xfffffffe
	.align		4
        /*0010*/ 	.word	0x00000000
	.align		4
        /*0014*/ 	.word	0xfffffffd
	.align		4
        /*0018*/ 	.word	0x00000000
	.align		4
        /*001c*/ 	.word	0xfffffffc


//--------------------- .text._Z8gpu_gateI13hadamard_implEvllPd --------------------------
	.section	.text._Z8gpu_gateI13hadamard_implEvllPd,"ax",@progbits
	.align	128
        .global         _Z8gpu_gateI13hadamard_implEvllPd
        .type           _Z8gpu_gateI13hadamard_implEvllPd,@function
        .size           _Z8gpu_gateI13hadamard_implEvllPd,(.L_x_1 - _Z8gpu_gateI13hadamard_implEvllPd)
        .other          _Z8gpu_gateI13hadamard_implEvllPd,@"STO_CUDA_ENTRY STV_DEFAULT"
_Z8gpu_gateI13hadamard_implEvllPd:
.text._Z8gpu_gateI13hadamard_implEvllPd:
[----:B------:R-:W-:Y:S01]  /*0000*/  LDC R1, c[0x0][0x37c] ;  /* 0x0000df00ff017b82 */ /* 0x000fe20000000800 */
[----:B------:R-:W0:Y:S07]  /*0010*/  S2R R0, SR_TID.X ;  /* 0x0000000000007919 */ /* 0x000e2e0000002100 */
[----:B------:R-:W0:Y:S01]  /*0020*/  S2UR UR6, SR_CTAID.X ;  /* 0x00000000000679c3 */ /* 0x000e220000002500 */
[----:B------:R-:W1:Y:S01]  /*0030*/  LDCU UR5, c[0x0][0x388] ;  /* 0x00007100ff0577ac */ /* 0x000e620008000800 */
[----:B------:R-:W-:Y:S01]  /*0040*/  UMOV UR4, 0xffffffff ;  /* 0xffffffff00047882 */ /* 0x000fe20000000000 */
[----:B------:R-:W2:Y:S05]  /*0050*/  LDCU.64 UR10, c[0x0][0x390] ;  /* 0x00007200ff0a77ac */ /* 0x000eaa0008000a00 */
[----:B------:R-:W0:Y:S01]  /*0060*/  LDC R3, c[0x0][0x360] ;  /* 0x0000d800ff037b82 */ /* 0x000e220000000800 */
[----:B------:R-:W3:Y:S01]  /*0070*/  LDCU.64 UR8, c[0x0][0x358] ;  /* 0x00006b00ff0877ac */ /* 0x000ee20008000a00 */
[----:B-1----:R-:W-:Y:S01]  /*0080*/  USHF.L.U32 UR4, UR4, UR5, URZ ;  /* 0x0000000504047299 */ /* 0x002fe200080006ff */
[----:B0-----:R-:W-:Y:S01]  /*0090*/  IMAD R0, R3, UR6, R0 ;  /* 0x0000000603007c24 */ /* 0x001fe2000f8e0200 */
[----:B------:R-:W-:-:S02]  /*00a0*/  UMOV UR6, 0x1 ;  /* 0x0000000100067882 */ /* 0x000fc40000000000 */
[----:B------:R-:W-:Y:S02]  /*00b0*/  USHF.L.U32 UR7, UR6, UR5, URZ ;  /* 0x0000000506077299 */ /* 0x000fe400080006ff */
[----:B------:R-:W-:-:S05]  /*00c0*/  LOP3.LUT R4, R0, UR4, RZ, 0xc0, !PT ;  /* 0x0000000400047c12 */ /* 0x000fca000f8ec0ff */
[C---:B------:R-:W-:Y:S01]  /*00d0*/  IMAD.SHL.U32 R3, R4.reuse, 0x2, RZ ;  /* 0x0000000204037824 */ /* 0x040fe200078e00ff */
[----:B------:R-:W-:-:S04]  /*00e0*/  SHF.L.U64.HI R4, R4, 0x1, RZ ;  /* 0x0000000104047819 */ /* 0x000fc800000102ff */
[----:B------:R-:W-:Y:S01]  /*00f0*/  LOP3.LUT R3, R3, UR4, R0, 0xf2, !PT ;  /* 0x0000000403037c12 */ /* 0x000fe2000f8ef200 */
[----:B------:R-:W-:-:S03]  /*0100*/  USHF.L.U64.HI UR4, UR6, UR5, URZ ;  /* 0x0000000506047299 */ /* 0x000fc600080102ff */
[C---:B------:R-:W-:Y:S02]  /*0110*/  LOP3.LUT R0, R3.reuse, UR7, RZ, 0xfc, !PT ;  /* 0x0000000703007c12 */ /* 0x040fe4000f8efcff */
[C---:B--2---:R-:W-:Y:S02]  /*0120*/  LEA R2, P0, R3.reuse, UR10, 0x3 ;  /* 0x0000000a03027c11 */ /* 0x044fe4000f8018ff */
[----:B------:R-:W-:Y:S02]  /*0130*/  LOP3.LUT R5, R4, UR4, RZ, 0xfc, !PT ;  /* 0x0000000404057c12 */ /* 0x000fe4000f8efcff */
[C---:B------:R-:W-:Y:S02]  /*0140*/  LEA R6, P1, R0.reuse, UR10, 0x3 ;  /* 0x0000000a00067c11 */ /* 0x040fe4000f8218ff */
[----:B------:R-:W-:Y:S02]  /*0150*/  LEA.HI.X R3, R3, UR11, R4, 0x3, P0 ;  /* 0x0000000b03037c11 */ /* 0x000fe400080f1c04 */
[----:B------:R-:W-:-:S03]  /*0160*/  LEA.HI.X R7, R0, UR11, R5, 0x3, P1 ;  /* 0x0000000b00077c11 */ /* 0x000fc600088f1c05 */
[----:B---3--:R-:W2:Y:S04]  /*0170*/  LDG.E.64 R4, desc[UR8][R2.64] ;  /* 0x0000000802047981 */ /* 0x008ea8000c1e1b00 */
[----:B------:R-:W2:Y:S01]  /*0180*/  LDG.E.64 R8, desc[UR8][R6.64] ;  /* 0x0000000806087981 */ /* 0x000ea2000c1e1b00 */
[----:B------:R-:W-:Y:S01]  /*0190*/  UMOV UR4, 0x667f3bcc ;  /* 0x667f3bcc00047882 */ /* 0x000fe20000000000 */
[----:B------:R-:W-:Y:S01]  /*01a0*/  UMOV UR5, 0x3fe6a09e ;  /* 0x3fe6a09e00057882 */ /* 0x000fe20000000000 */
[C-C-:B--2---:R-:W-:Y:S02]  /*01b0*/  DADD R10, R4.reuse, R8.reuse ;  /* 0x00000000040a7229 */ /* 0x144fe40000000008 */
[----:B------:R-:W-:-:S06]  /*01c0*/  DADD R4, R4, -R8 ;  /* 0x0000000004047229 */ /* 0x000fcc0000000808 */
[----:B------:R-:W-:Y:S02]  /*01d0*/  DMUL R10, R10, UR4 ;  /* 0x000000040a0a7c28 */ /* 0x000fe40008000000 */
[----:B------:R-:W-:-:S05]  /*01e0*/  DMUL R4, R4, UR4 ;  /* 0x0000000404047c28 */ /* 0x000fca0008000000 */
[----:B------:R-:W-:Y:S04]  /*01f0*/  STG.E.64 desc[UR8][R2.64], R10 ;  /* 0x0000000a02007986 */ /* 0x000fe8000c101b08 */
[----:B------:R-:W-:Y:S01]  /*0200*/  STG.E.64 desc[UR8][R6.64], R4 ;  /* 0x0000000406007986 */ /* 0x000fe2000c101b08 */
[----:B------:R-:W-:Y:S05]  /*0210*/  EXIT ;  /* 0x000000000000794d */ /* 0x000fea0003800000 */
.L_x_0:
[----:B------:R-:W-:-:S00]  /*0220*/  BRA `(.L_x_0) ;  /* 0xfffffffc00fc7947 */ /* 0x000fc0000383ffff */
[----:B------:R-:W-:-:S00]  /*0230*/  NOP ;  /* 0x0000000000007918 */ /* 0x000fc00000000000 */
        /* <DEDUP_REMOVED lines=12> */
.L_x_1:


//--------------------- .nv.shared.reserved.0     --------------------------
	.section	.nv.shared.reserved.0,"aw",@nobits
	.weak		__nv_reservedSMEM_offset_0_alias
	.size		__nv_reservedSMEM_offset_0_alias, 0, 64
	.other		__nv_reservedSMEM_offset_0_alias,@"STO_CUDA_RESERVED_SHARED STV_DEFAULT"
__nv_reservedSMEM_offset_0_alias:
	.zero		0
	.zero		64


//--------------------- .nv.constant0._Z8gpu_gateI13hadamard_implEvllPd --------------------------
	.section	.nv.constant0._Z8gpu_gateI13hadamard_implEvllPd,"a",@progbits
	.sectionflags	@""
	.align	4
.nv.constant0._Z8gpu_gateI13hadamard_implEvllPd:
	.zero		920


//--------------------- SYMBOLS --------------------------

	.type		.nv.reservedSmem.offset0,@object
	.size		.nv.reservedSmem.offset0,0x4
